//
// Generated by NVIDIA NVVM Compiler
//
// Compiler Build ID: CL-36424714
// Cuda compilation tools, release 13.0, V13.0.88
// Based on NVVM 20.0.0
//

.version 9.0
.target sm_100
.address_size 64

	// .globl	_Z11updateCountPiS_il

.visible .entry _Z11updateCountPiS_il(
	.param .u64 .ptr .align 1 _Z11updateCountPiS_il_param_0,
	.param .u64 .ptr .align 1 _Z11updateCountPiS_il_param_1,
	.param .u32 _Z11updateCountPiS_il_param_2,
	.param .u64 _Z11updateCountPiS_il_param_3
)
{
	.reg .pred 	%p<2>;
	.reg .b32 	%r<15>;
	.reg .b64 	%rd<11>;

	ld.param.u64 	%rd2, [_Z11updateCountPiS_il_param_0];
	ld.param.u64 	%rd3, [_Z11updateCountPiS_il_param_1];
	ld.param.u32 	%r1, [_Z11updateCountPiS_il_param_2];
	ld.param.u64 	%rd4, [_Z11updateCountPiS_il_param_3];
	mov.u32 	%r2, %tid.x;
	mov.u32 	%r3, %ntid.x;
	mov.u32 	%r4, %ctaid.x;
	mad.lo.s32 	%r5, %r3, %r4, %r2;
	cvt.u64.u32 	%rd1, %r5;
	setp.le.s64 	%p1, %rd4, %rd1;
	@%p1 bra 	$L__BB0_2;
	cvta.to.global.u64 	%rd5, %rd3;
	cvta.to.global.u64 	%rd6, %rd2;
	shl.b64 	%rd7, %rd1, 2;
	add.s64 	%rd8, %rd5, %rd7;
	ld.global.u32 	%r6, [%rd8];
	div.s32 	%r7, %r6, %r1;
	mul.hi.s32 	%r8, %r7, 1717986919;
	shr.u32 	%r9, %r8, 31;
	shr.s32 	%r10, %r8, 2;
	add.s32 	%r11, %r10, %r9;
	mul.lo.s32 	%r12, %r11, 10;
	sub.s32 	%r13, %r7, %r12;
	mul.wide.s32 	%rd9, %r13, 4;
	add.s64 	%rd10, %rd6, %rd9;
	atom.global.add.u32 	%r14, [%rd10], 1;
$L__BB0_2:
	ret;

}


// ===== COMPILED SASS (sm_100) =====

	.target	sm_100

	.elftype	@"ET_EXEC"


//--------------------- .note.nv.tkinfo           --------------------------
	.section	.note.nv.tkinfo,"",@"SHT_NOTE"
	.sectionflags	@"SHF_NOTE_NV_TKINFO"
	.tkinfo
        /*0018*/ 	.word	0x00000002
        /*0030*/ 	.string	""
        /*0030*/ 	.string	"ptxas"
        /*0030*/ 	.string	"Cuda compilation tools, release 13.0, V13.0.88"
        /*0030*/ 	.string	"Build cuda_13.0.r13.0/compiler.36424714_0"
        /*0030*/ 	.string	"-arch sm_100 -m 64 "



//--------------------- .note.nv.cuinfo           --------------------------
	.section	.note.nv.cuinfo,"",@"SHT_NOTE"
	.sectionflags	@"SHF_NOTE_NV_CUINFO"
        /*0018*/ 	.short	0x0002
        /*001a*/ 	.short	0x0064
        /*001c*/ 	.short	0x0082
	.zero		2


//--------------------- .nv.info                  --------------------------
	.section	.nv.info,"",@"SHT_CUDA_INFO"
	.align	4


	//----- nvinfo : EIATTR_REGCOUNT
	.align		4
        /*0000*/ 	.byte	0x04, 0x2f
        /*0002*/ 	.short	(.L_1 - .L_0)
	.align		4
.L_0:
        /*0004*/ 	.word	index@(_Z11updateCountPiS_il)
        /*0008*/ 	.word	0x0000000e


	//----- nvinfo : EIATTR_FRAME_SIZE
	.align		4
.L_1:
        /*000c*/ 	.byte	0x04, 0x11
        /*000e*/ 	.short	(.L_3 - .L_2)
	.align		4
.L_2:
        /*0010*/ 	.word	index@(_Z11updateCountPiS_il)
        /*0014*/ 	.word	0x00000000


	//----- nvinfo : EIATTR_MIN_STACK_SIZE
	.align		4
.L_3:
        /*0018*/ 	.byte	0x04, 0x12
        /*001a*/ 	.short	(.L_5 - .L_4)
	.align		4
.L_4:
        /*001c*/ 	.word	index@(_Z11updateCountPiS_il)
        /*0020*/ 	.word	0x00000000
.L_5:


//--------------------- .nv.compat                --------------------------
	.section	.nv.compat,"",@"SHT_CUDA_COMPAT_INFO"
	.align	4
        /*0000*/ 	.byte	0x02, 0x09, 0x00, 0x00, 0x02, 0x02, 0x01, 0x00, 0x02, 0x05, 0x05, 0x00, 0x03, 0x07, 0x01, 0x01
        /*0010*/ 	.byte	0x02, 0x03, 0x00, 0x00, 0x02, 0x06, 0x01, 0x00, 0x04, 0x0b, 0x08, 0x00, 0x09, 0x00, 0x00, 0x00
        /*0020*/ 	.byte	0x00, 0x00, 0x00, 0x00


//--------------------- .nv.info._Z11updateCountPiS_il --------------------------
	.section	.nv.info._Z11updateCountPiS_il,"",@"SHT_CUDA_INFO"
	.sectionflags	@""
	.align	4


	//----- nvinfo : EIATTR_CUDA_API_VERSION
	.align		4
        /*0000*/ 	.byte	0x04, 0x37
        /*0002*/ 	.short	(.L_7 - .L_6)
.L_6:
        /*0004*/ 	.word	0x00000082


	//----- nvinfo : EIATTR_KPARAM_INFO
	.align		4
.L_7:
        /*0008*/ 	.byte	0x04, 0x17
        /*000a*/ 	.short	(.L_9 - .L_8)
.L_8:
        /*000c*/ 	.word	0x00000000
        /*0010*/ 	.short	0x0003
        /*0012*/ 	.short	0x0018
        /*0014*/ 	.byte	0x00, 0xf0, 0x21, 0x00


	//----- nvinfo : EIATTR_KPARAM_INFO
	.align		4
.L_9:
        /*0018*/ 	.byte	0x04, 0x17
        /*001a*/ 	.short	(.L_11 - .L_10)
.L_10:
        /*001c*/ 	.word	0x00000000
        /*0020*/ 	.short	0x0002
        /*0022*/ 	.short	0x0010
        /*0024*/ 	.byte	0x00, 0xf0, 0x11, 0x00


	//----- nvinfo : EIATTR_KPARAM_INFO
	.align		4
.L_11:
        /*0028*/ 	.byte	0x04, 0x17
        /*002a*/ 	.short	(.L_13 - .L_12)
.L_12:
        /*002c*/ 	.word	0x00000000
        /*0030*/ 	.short	0x0001
        /*0032*/ 	.short	0x0008
        /*0034*/ 	.byte	0x00, 0xf5, 0x21, 0x00


	//----- nvinfo : EIATTR_KPARAM_INFO
	.align		4
.L_13:
        /*0038*/ 	.byte	0x04, 0x17
        /*003a*/ 	.short	(.L_15 - .L_14)
.L_14:
        /*003c*/ 	.word	0x00000000
        /*0040*/ 	.short	0x0000
        /*0042*/ 	.short	0x0000
        /*0044*/ 	.byte	0x00, 0xf5, 0x21, 0x00


	//----- nvinfo : EIATTR_SPARSE_MMA_MASK
	.align		4
.L_15:
        /*0048*/ 	.byte	0x03, 0x50
        /*004a*/ 	.short	0x0000


	//----- nvinfo : EIATTR_MAXREG_COUNT
	.align		4
        /*004c*/ 	.byte	0x03, 0x1b
        /*004e*/ 	.short	0x00ff


	//----- nvinfo : EIATTR_MERCURY_ISA_VERSION
	.align		4
        /*0050*/ 	.byte	0x03, 0x5f
        /*0052*/ 	.short	0x0101


	//----- nvinfo : EIATTR_VRC_CTA_INIT_COUNT
	.align		4
        /*0054*/ 	.byte	0x02, 0x4a
	.zero		1
	.zero		1


	//----- nvinfo : EIATTR_EXIT_INSTR_OFFSETS
	.align		4
        /*0058*/ 	.byte	0x04, 0x1c
        /*005a*/ 	.short	(.L_17 - .L_16)


	//   ....[0]....
.L_16:
        /*005c*/ 	.word	0x00000080


	//   ....[1]....
        /*0060*/ 	.word	0x000002e0


	//----- nvinfo : EIATTR_CBANK_PARAM_SIZE
	.align		4
.L_17:
        /*0064*/ 	.byte	0x03, 0x19
        /*0066*/ 	.short	0x0020


	//----- nvinfo : EIATTR_PARAM_CBANK
	.align		4
        /*0068*/ 	.byte	0x04, 0x0a
        /*006a*/ 	.short	(.L_19 - .L_18)
	.align		4
.L_18:
        /*006c*/ 	.word	index@(.nv.constant0._Z11updateCountPiS_il)
        /*0070*/ 	.short	0x0380
        /*0072*/ 	.short	0x0020


	//----- nvinfo : EIATTR_SW_WAR
	.align		4
.L_19:
        /*0074*/ 	.byte	0x04, 0x36
        /*0076*/ 	.short	(.L_21 - .L_20)
.L_20:
        /*0078*/ 	.word	0x00000008
.L_21:


//--------------------- .nv.callgraph             --------------------------
	.section	.nv.callgraph,"",@"SHT_CUDA_CALLGRAPH"
	.align	4
	.sectionentsize	8
	.align		4
        /*0000*/ 	.word	0x00000000
	.align		4
        /*0004*/ 	.word	0xffffffff
	.align		4
        /*0008*/ 	.word	0x00000000
	.align		4
        /*000c*/ 	.word	0xfffffffe
	.align		4
        /*0010*/ 	.word	0x00000000
	.align		4
        /*0014*/ 	.word	0xfffffffd
	.align		4
        /*0018*/ 	.word	0x00000000
	.align		4
        /*001c*/ 	.word	0xfffffffc


//--------------------- .text._Z11updateCountPiS_il --------------------------
	.section	.text._Z11updateCountPiS_il,"ax",@progbits
	.align	128
        .global         _Z11updateCountPiS_il
        .type           _Z11updateCountPiS_il,@function
        .size           _Z11updateCountPiS_il,(.L_x_1 - _Z11updateCountPiS_il)
        .other          _Z11updateCountPiS_il,@"STO_CUDA_ENTRY STV_DEFAULT"
_Z11updateCountPiS_il:
.text._Z11updateCountPiS_il:
[----:B------:R-:W-:Y:S01]  /*0000*/  LDC R1, c[0x0][0x37c] ;  /* 0x0000df00ff017b82 */ /* 0x000fe20000000800 */
[----:B------:R-:W0:Y:S01]  /*0010*/  S2R R0, SR_TID.X ;  /* 0x0000000000007919 */ /* 0x000e220000002100 */
[----:B------:R-:W0:Y:S01]  /*0020*/  LDCU UR4, c[0x0][0x360] ;  /* 0x00006c00ff0477ac */ /* 0x000e220008000800 */
[----:B------:R-:W0:Y:S01]  /*0030*/  S2R R3, SR_CTAID.X ;  /* 0x0000000000037919 */ /* 0x000e220000002500 */
[----:B------:R-:W1:Y:S01]  /*0040*/  LDCU.64 UR6, c[0x0][0x398] ;  /* 0x00007300ff0677ac */ /* 0x000e620008000a00 */
[----:B0-----:R-:W-:-:S05]  /*0050*/  IMAD R0, R3, UR4, R0 ;  /* 0x0000000403007c24 */ /* 0x001fca000f8e0200 */
[----:B-1----:R-:W-:-:S04]  /*0060*/  ISETP.GE.U32.AND P0, PT, R0, UR6, PT ;  /* 0x0000000600007c0c */ /* 0x002fc8000bf06070 */
[----:B------:R-:W-:-:S13]  /*0070*/  ISETP.GE.AND.EX P0, PT, RZ, UR7, PT, P0 ;  /* 0x00000007ff007c0c */ /* 0x000fda000bf06300 */
[----:B------:R-:W-:Y:S05]  /*0080*/  @P0 EXIT ;  /* 0x000000000000094d */ /* 0x000fea0003800000 */
[----:B------:R-:W0:Y:S01]  /*0090*/  LDCU.64 UR6, c[0x0][0x388] ;  /* 0x00007100ff0677ac */ /* 0x000e220008000a00 */
[----:B------:R-:W1:Y:S01]  /*00a0*/  LDC R9, c[0x0][0x390] ;  /* 0x0000e400ff097b82 */ /* 0x000e620000000800 */
[----:B------:R-:W2:Y:S01]  /*00b0*/  LDCU.64 UR4, c[0x0][0x358] ;  /* 0x00006b00ff0477ac */ /* 0x000ea20008000a00 */
[----:B0-----:R-:W-:-:S04]  /*00c0*/  LEA R2, P0, R0, UR6, 0x2 ;  /* 0x0000000600027c11 */ /* 0x001fc8000f8010ff */
[----:B------:R-:W-:-:S05]  /*00d0*/  LEA.HI.X R3, R0, UR7, RZ, 0x2, P0 ;  /* 0x0000000700037c11 */ /* 0x000fca00080f14ff */
[----:B--2---:R-:W2:Y:S01]  /*00e0*/  LDG.E R2, desc[UR4][R2.64] ;  /* 0x0000000402027981 */ /* 0x004ea2000c1e1900 */
[----:B-1----:R-:W-:-:S04]  /*00f0*/  IABS R7, R9 ;  /* 0x0000000900077213 */ /* 0x002fc80000000000 */
[----:B------:R-:W0:Y:S08]  /*0100*/  I2F.RP R0, R7 ;  /* 0x0000000700007306 */ /* 0x000e300000209400 */
[----:B0-----:R-:W0:Y:S02]  /*0110*/  MUFU.RCP R0, R0 ;  /* 0x0000000000007308 */ /* 0x001e240000001000 */
[----:B0-----:R-:W-:-:S06]  /*0120*/  VIADD R4, R0, 0xffffffe ;  /* 0x0ffffffe00047836 */ /* 0x001fcc0000000000 */
[----:B------:R0:W1:Y:S02]  /*0130*/  F2I.FTZ.U32.TRUNC.NTZ R5, R4 ;  /* 0x0000000400057305 */ /* 0x000064000021f000 */
[----:B0-----:R-:W-:Y:S02]  /*0140*/  IMAD.MOV.U32 R4, RZ, RZ, RZ ;  /* 0x000000ffff047224 */ /* 0x001fe400078e00ff */
[----:B-1----:R-:W-:-:S04]  /*0150*/  IMAD.MOV R6, RZ, RZ, -R5 ;  /* 0x000000ffff067224 */ /* 0x002fc800078e0a05 */
[----:B------:R-:W-:-:S04]  /*0160*/  IMAD R11, R6, R7, RZ ;  /* 0x00000007060b7224 */ /* 0x000fc800078e02ff */
[----:B------:R-:W-:Y:S01]  /*0170*/  IMAD.HI.U32 R5, R5, R11, R4 ;  /* 0x0000000b05057227 */ /* 0x000fe200078e0004 */
[----:B--2---:R-:W-:Y:S02]  /*0180*/  IABS R6, R2 ;  /* 0x0000000200067213 */ /* 0x004fe40000000000 */
[----:B------:R-:W-:-:S03]  /*0190*/  LOP3.LUT R2, R2, R9, RZ, 0x3c, !PT ;  /* 0x0000000902027212 */ /* 0x000fc600078e3cff */
[----:B------:R-:W-:Y:S01]  /*01a0*/  IMAD.HI.U32 R5, R5, R6, RZ ;  /* 0x0000000605057227 */ /* 0x000fe200078e00ff */
[----:B------:R-:W-:Y:S02]  /*01b0*/  ISETP.GE.AND P1, PT, R2, RZ, PT ;  /* 0x000000ff0200720c */ /* 0x000fe40003f26270 */
[----:B------:R-:W0:Y:S02]  /*01c0*/  LDC.64 R2, c[0x0][0x380] ;  /* 0x0000e000ff027b82 */ /* 0x000e240000000a00 */
[----:B------:R-:W-:-:S05]  /*01d0*/  IADD3 R0, PT, PT, -R5, RZ, RZ ;  /* 0x000000ff05007210 */ /* 0x000fca0007ffe1ff */
[----:B------:R-:W-:-:S05]  /*01e0*/  IMAD R0, R7, R0, R6 ;  /* 0x0000000007007224 */ /* 0x000fca00078e0206 */
[----:B------:R-:W-:-:S13]  /*01f0*/  ISETP.GT.U32.AND P2, PT, R7, R0, PT ;  /* 0x000000000700720c */ /* 0x000fda0003f44070 */
[----:B------:R-:W-:Y:S02]  /*0200*/  @!P2 IMAD.IADD R0, R0, 0x1, -R7 ;  /* 0x000000010000a824 */ /* 0x000fe400078e0a07 */
[----:B------:R-:W-:Y:S01]  /*0210*/  @!P2 VIADD R5, R5, 0x1 ;  /* 0x000000010505a836 */ /* 0x000fe20000000000 */
[----:B------:R-:W-:Y:S02]  /*0220*/  ISETP.NE.AND P2, PT, R9, RZ, PT ;  /* 0x000000ff0900720c */ /* 0x000fe40003f45270 */
[----:B------:R-:W-:-:S13]  /*0230*/  ISETP.GE.U32.AND P0, PT, R0, R7, PT ;  /* 0x000000070000720c */ /* 0x000fda0003f06070 */
[----:B------:R-:W-:-:S05]  /*0240*/  @P0 IADD3 R5, PT, PT, R5, 0x1, RZ ;  /* 0x0000000105050810 */ /* 0x000fca0007ffe0ff */
[----:B------:R-:W-:Y:S01]  /*0250*/  @!P1 IMAD.MOV R5, RZ, RZ, -R5 ;  /* 0x000000ffff059224 */ /* 0x000fe200078e0a05 */
[----:B------:R-:W-:-:S05]  /*0260*/  @!P2 LOP3.LUT R5, RZ, R9, RZ, 0x33, !PT ;  /* 0x00000009ff05a212 */ /* 0x000fca00078e33ff */
[----:B------:R-:W-:-:S05]  /*0270*/  IMAD.HI R0, R5, 0x66666667, RZ ;  /* 0x6666666705007827 */ /* 0x000fca00078e02ff */
[----:B------:R-:W-:-:S04]  /*0280*/  SHF.R.U32.HI R7, RZ, 0x1f, R0 ;  /* 0x0000001fff077819 */ /* 0x000fc80000011600 */
[----:B------:R-:W-:Y:S01]  /*0290*/  LEA.HI.SX32 R0, R0, R7, 0x1e ;  /* 0x0000000700007211 */ /* 0x000fe200078ff2ff */
[----:B------:R-:W-:-:S04]  /*02a0*/  HFMA2 R7, -RZ, RZ, 0, 5.9604644775390625e-08 ;  /* 0x00000001ff077431 */ /* 0x000fc800000001ff */
[----:B------:R-:W-:-:S04]  /*02b0*/  IMAD R5, R0, -0xa, R5 ;  /* 0xfffffff600057824 */ /* 0x000fc800078e0205 */
[----:B0-----:R-:W-:-:S05]  /*02c0*/  IMAD.WIDE R2, R5, 0x4, R2 ;  /* 0x0000000405027825 */ /* 0x001fca00078e0202 */
[----:B------:R-:W-:Y:S01]  /*02d0*/  REDG.E.ADD.STRONG.GPU desc[UR4][R2.64], R7 ;  /* 0x000000070200798e */ /* 0x000fe2000c12e104 */
[----:B------:R-:W-:Y:S05]  /*02e0*/  EXIT ;  /* 0x000000000000794d */ /* 0x000fea0003800000 */
.L_x_0:
[----:B------:R-:W-:-:S00]  /*02f0*/  BRA `(.L_x_0) ;  /* 0xfffffffc00fc7947 */ /* 0x000fc0000383ffff */
[----:B------:R-:W-:-:S00]  /*0300*/  NOP ;  /* 0x0000000000007918 */ /* 0x000fc00000000000 */
[----:B------:R-:W-:-:S00]  /*0310*/  NOP ;  /* 0x0000000000007918 */ /* 0x000fc00000000000 */
[----:B------:R-:W-:-:S00]  /*0320*/  NOP ;  /* 0x0000000000007918 */ /* 0x000fc00000000000 */
[----:B------:R-:W-:-:S00]  /*0330*/  NOP ;  /* 0x0000000000007918 */ /* 0x000fc00000000000 */
[----:B------:R-:W-:-:S00]  /*0340*/  NOP ;  /* 0x0000000000007918 */ /* 0x000fc00000000000 */
[----:B------:R-:W-:-:S00]  /*0350*/  NOP ;  /* 0x0000000000007918 */ /* 0x000fc00000000000 */
[----:B------:R-:W-:-:S00]  /*0360*/  NOP ;  /* 0x0000000000007918 */ /* 0x000fc00000000000 */
[----:B------:R-:W-:-:S00]  /*0370*/  NOP ;  /* 0x0000000000007918 */ /* 0x000fc00000000000 */
.L_x_1:


//--------------------- .nv.shared.reserved.0     --------------------------
	.section	.nv.shared.reserved.0,"aw",@nobits
	.weak		__nv_reservedSMEM_offset_0_alias
	.size		__nv_reservedSMEM_offset_0_alias, 0, 64
	.other		__nv_reservedSMEM_offset_0_alias,@"STO_CUDA_RESERVED_SHARED STV_DEFAULT"
__nv_reservedSMEM_offset_0_alias:
	.zero		0
	.zero		64


//--------------------- .nv.constant0._Z11updateCountPiS_il --------------------------
	.section	.nv.constant0._Z11updateCountPiS_il,"a",@progbits
	.sectionflags	@""
	.align	4
.nv.constant0._Z11updateCountPiS_il:
	.zero		928


//--------------------- SYMBOLS --------------------------

	.type		.nv.reservedSmem.offset0,@object
	.size		.nv.reservedSmem.offset0,0x4
